//
// Generated by NVIDIA NVVM Compiler
//
// Compiler Build ID: CL-36424714
// Cuda compilation tools, release 13.0, V13.0.88
// Based on NVVM 20.0.0
//

.version 9.0
.target sm_100
.address_size 64

	// .globl	_Z3Bl1PiS_S_

.visible .entry _Z3Bl1PiS_S_(
	.param .u64 .ptr .align 1 _Z3Bl1PiS_S__param_0,
	.param .u64 .ptr .align 1 _Z3Bl1PiS_S__param_1,
	.param .u64 .ptr .align 1 _Z3Bl1PiS_S__param_2
)
{
	.reg .b32 	%r<3>;
	.reg .b64 	%rd<5>;

	ld.param.u64 	%rd1, [_Z3Bl1PiS_S__param_0];
	cvta.to.global.u64 	%rd2, %rd1;
	mov.u32 	%r1, %tid.x;
	mul.wide.u32 	%rd3, %r1, 4;
	add.s64 	%rd4, %rd2, %rd3;
	mov.b32 	%r2, 100500;
	st.global.u32 	[%rd4], %r2;
	ret;

}
	// .globl	_Z3Bl2PPfS0_S_
.visible .entry _Z3Bl2PPfS0_S_(
	.param .u64 .ptr .align 1 _Z3Bl2PPfS0_S__param_0,
	.param .u64 .ptr .align 1 _Z3Bl2PPfS0_S__param_1,
	.param .u64 .ptr .align 1 _Z3Bl2PPfS0_S__param_2
)
{


	ret;

}
	// .globl	_Z6helpBlPPfS0_S_
.visible .entry _Z6helpBlPPfS0_S_(
	.param .u64 .ptr .align 1 _Z6helpBlPPfS0_S__param_0,
	.param .u64 .ptr .align 1 _Z6helpBlPPfS0_S__param_1,
	.param .u64 .ptr .align 1 _Z6helpBlPPfS0_S__param_2
)
{


	ret;

}


// ===== COMPILED SASS (sm_100) =====

	.target	sm_100

	.elftype	@"ET_EXEC"


//--------------------- .note.nv.tkinfo           --------------------------
	.section	.note.nv.tkinfo,"",@"SHT_NOTE"
	.sectionflags	@"SHF_NOTE_NV_TKINFO"
	.tkinfo
        /*0018*/ 	.word	0x00000002
        /*0030*/ 	.string	""
        /*0030*/ 	.string	"ptxas"
        /*0030*/ 	.string	"Cuda compilation tools, release 13.0, V13.0.88"
        /*0030*/ 	.string	"Build cuda_13.0.r13.0/compiler.36424714_0"
        /*0030*/ 	.string	"-arch sm_100 -m 64 "



//--------------------- .note.nv.cuinfo           --------------------------
	.section	.note.nv.cuinfo,"",@"SHT_NOTE"
	.sectionflags	@"SHF_NOTE_NV_CUINFO"
        /*0018*/ 	.short	0x0002
        /*001a*/ 	.short	0x0064
        /*001c*/ 	.short	0x0082
	.zero		2


//--------------------- .nv.info                  --------------------------
	.section	.nv.info,"",@"SHT_CUDA_INFO"
	.align	4


	//----- nvinfo : EIATTR_REGCOUNT
	.align		4
        /*0000*/ 	.byte	0x04, 0x2f
        /*0002*/ 	.short	(.L_1 - .L_0)
	.align		4
.L_0:
        /*0004*/ 	.word	index@(_Z3Bl1PiS_S_)
        /*0008*/ 	.word	0x0000000a


	//----- nvinfo : EIATTR_FRAME_SIZE
	.align		4
.L_1:
        /*000c*/ 	.byte	0x04, 0x11
        /*000e*/ 	.short	(.L_3 - .L_2)
	.align		4
.L_2:
        /*0010*/ 	.word	index@(_Z3Bl1PiS_S_)
        /*0014*/ 	.word	0x00000000


	//----- nvinfo : EIATTR_REGCOUNT
	.align		4
.L_3:
        /*0018*/ 	.byte	0x04, 0x2f
        /*001a*/ 	.short	(.L_5 - .L_4)
	.align		4
.L_4:
        /*001c*/ 	.word	index@(_Z3Bl2PPfS0_S_)
        /*0020*/ 	.word	0x00000004


	//----- nvinfo : EIATTR_FRAME_SIZE
	.align		4
.L_5:
        /*0024*/ 	.byte	0x04, 0x11
        /*0026*/ 	.short	(.L_7 - .L_6)
	.align		4
.L_6:
        /*0028*/ 	.word	index@(_Z3Bl2PPfS0_S_)
        /*002c*/ 	.word	0x00000000


	//----- nvinfo : EIATTR_REGCOUNT
	.align		4
.L_7:
        /*0030*/ 	.byte	0x04, 0x2f
        /*0032*/ 	.short	(.L_9 - .L_8)
	.align		4
.L_8:
        /*0034*/ 	.word	index@(_Z6helpBlPPfS0_S_)
        /*0038*/ 	.word	0x00000004


	//----- nvinfo : EIATTR_FRAME_SIZE
	.align		4
.L_9:
        /*003c*/ 	.byte	0x04, 0x11
        /*003e*/ 	.short	(.L_11 - .L_10)
	.align		4
.L_10:
        /*0040*/ 	.word	index@(_Z6helpBlPPfS0_S_)
        /*0044*/ 	.word	0x00000000


	//----- nvinfo : EIATTR_MIN_STACK_SIZE
	.align		4
.L_11:
        /*0048*/ 	.byte	0x04, 0x12
        /*004a*/ 	.short	(.L_13 - .L_12)
	.align		4
.L_12:
        /*004c*/ 	.word	index@(_Z6helpBlPPfS0_S_)
        /*0050*/ 	.word	0x00000000


	//----- nvinfo : EIATTR_MIN_STACK_SIZE
	.align		4
.L_13:
        /*0054*/ 	.byte	0x04, 0x12
        /*0056*/ 	.short	(.L_15 - .L_14)
	.align		4
.L_14:
        /*0058*/ 	.word	index@(_Z3Bl2PPfS0_S_)
        /*005c*/ 	.word	0x00000000


	//----- nvinfo : EIATTR_MIN_STACK_SIZE
	.align		4
.L_15:
        /*0060*/ 	.byte	0x04, 0x12
        /*0062*/ 	.short	(.L_17 - .L_16)
	.align		4
.L_16:
        /*0064*/ 	.word	index@(_Z3Bl1PiS_S_)
        /*0068*/ 	.word	0x00000000
.L_17:


//--------------------- .nv.compat                --------------------------
	.section	.nv.compat,"",@"SHT_CUDA_COMPAT_INFO"
	.align	4
        /*0000*/ 	.byte	0x02, 0x09, 0x00, 0x00, 0x02, 0x02, 0x01, 0x00, 0x02, 0x05, 0x05, 0x00, 0x03, 0x07, 0x01, 0x01
        /*0010*/ 	.byte	0x02, 0x03, 0x00, 0x00, 0x02, 0x06, 0x01, 0x00, 0x04, 0x0b, 0x08, 0x00, 0x09, 0x00, 0x00, 0x00
        /*0020*/ 	.byte	0x00, 0x00, 0x00, 0x00


//--------------------- .nv.info._Z6helpBlPPfS0_S_ --------------------------
	.section	.nv.info._Z6helpBlPPfS0_S_,"",@"SHT_CUDA_INFO"
	.sectionflags	@""
	.align	4


	//----- nvinfo : EIATTR_CUDA_API_VERSION
	.align		4
        /*0000*/ 	.byte	0x04, 0x37
        /*0002*/ 	.short	(.L_19 - .L_18)
.L_18:
        /*0004*/ 	.word	0x00000082


	//----- nvinfo : EIATTR_KPARAM_INFO
	.align		4
.L_19:
        /*0008*/ 	.byte	0x04, 0x17
        /*000a*/ 	.short	(.L_21 - .L_20)
.L_20:
        /*000c*/ 	.word	0x00000000
        /*0010*/ 	.short	0x0002
        /*0012*/ 	.short	0x0010
        /*0014*/ 	.byte	0x00, 0xf5, 0x21, 0x00


	//----- nvinfo : EIATTR_KPARAM_INFO
	.align		4
.L_21:
        /*0018*/ 	.byte	0x04, 0x17
        /*001a*/ 	.short	(.L_23 - .L_22)
.L_22:
        /*001c*/ 	.word	0x00000000
        /*0020*/ 	.short	0x0001
        /*0022*/ 	.short	0x0008
        /*0024*/ 	.byte	0x00, 0xf5, 0x21, 0x00


	//----- nvinfo : EIATTR_KPARAM_INFO
	.align		4
.L_23:
        /*0028*/ 	.byte	0x04, 0x17
        /*002a*/ 	.short	(.L_25 - .L_24)
.L_24:
        /*002c*/ 	.word	0x00000000
        /*0030*/ 	.short	0x0000
        /*0032*/ 	.short	0x0000
        /*0034*/ 	.byte	0x00, 0xf5, 0x21, 0x00


	//----- nvinfo : EIATTR_SPARSE_MMA_MASK
	.align		4
.L_25:
        /*0038*/ 	.byte	0x03, 0x50
        /*003a*/ 	.short	0x0000


	//----- nvinfo : EIATTR_MAXREG_COUNT
	.align		4
        /*003c*/ 	.byte	0x03, 0x1b
        /*003e*/ 	.short	0x00ff


	//----- nvinfo : EIATTR_MERCURY_ISA_VERSION
	.align		4
        /*0040*/ 	.byte	0x03, 0x5f
        /*0042*/ 	.short	0x0101


	//----- nvinfo : EIATTR_VRC_CTA_INIT_COUNT
	.align		4
        /*0044*/ 	.byte	0x02, 0x4a
	.zero		1
	.zero		1


	//----- nvinfo : EIATTR_EXIT_INSTR_OFFSETS
	.align		4
        /*0048*/ 	.byte	0x04, 0x1c
        /*004a*/ 	.short	(.L_27 - .L_26)


	//   ....[0]....
.L_26:
        /*004c*/ 	.word	0x00000010


	//----- nvinfo : EIATTR_CBANK_PARAM_SIZE
	.align		4
.L_27:
        /*0050*/ 	.byte	0x03, 0x19
        /*0052*/ 	.short	0x0018


	//----- nvinfo : EIATTR_PARAM_CBANK
	.align		4
        /*0054*/ 	.byte	0x04, 0x0a
        /*0056*/ 	.short	(.L_29 - .L_28)
	.align		4
.L_28:
        /*0058*/ 	.word	index@(.nv.constant0._Z6helpBlPPfS0_S_)
        /*005c*/ 	.short	0x0380
        /*005e*/ 	.short	0x0018


	//----- nvinfo : EIATTR_SW_WAR
	.align		4
.L_29:
        /*0060*/ 	.byte	0x04, 0x36
        /*0062*/ 	.short	(.L_31 - .L_30)
.L_30:
        /*0064*/ 	.word	0x00000008
.L_31:


//--------------------- .nv.info._Z3Bl2PPfS0_S_   --------------------------
	.section	.nv.info._Z3Bl2PPfS0_S_,"",@"SHT_CUDA_INFO"
	.sectionflags	@""
	.align	4


	//----- nvinfo : EIATTR_CUDA_API_VERSION
	.align		4
        /*0000*/ 	.byte	0x04, 0x37
        /*0002*/ 	.short	(.L_33 - .L_32)
.L_32:
        /*0004*/ 	.word	0x00000082


	//----- nvinfo : EIATTR_KPARAM_INFO
	.align		4
.L_33:
        /*0008*/ 	.byte	0x04, 0x17
        /*000a*/ 	.short	(.L_35 - .L_34)
.L_34:
        /*000c*/ 	.word	0x00000000
        /*0010*/ 	.short	0x0002
        /*0012*/ 	.short	0x0010
        /*0014*/ 	.byte	0x00, 0xf5, 0x21, 0x00


	//----- nvinfo : EIATTR_KPARAM_INFO
	.align		4
.L_35:
        /*0018*/ 	.byte	0x04, 0x17
        /*001a*/ 	.short	(.L_37 - .L_36)
.L_36:
        /*001c*/ 	.word	0x00000000
        /*0020*/ 	.short	0x0001
        /*0022*/ 	.short	0x0008
        /*0024*/ 	.byte	0x00, 0xf5, 0x21, 0x00


	//----- nvinfo : EIATTR_KPARAM_INFO
	.align		4
.L_37:
        /*0028*/ 	.byte	0x04, 0x17
        /*002a*/ 	.short	(.L_39 - .L_38)
.L_38:
        /*002c*/ 	.word	0x00000000
        /*0030*/ 	.short	0x0000
        /*0032*/ 	.short	0x0000
        /*0034*/ 	.byte	0x00, 0xf5, 0x21, 0x00


	//----- nvinfo : EIATTR_SPARSE_MMA_MASK
	.align		4
.L_39:
        /*0038*/ 	.byte	0x03, 0x50
        /*003a*/ 	.short	0x0000


	//----- nvinfo : EIATTR_MAXREG_COUNT
	.align		4
        /*003c*/ 	.byte	0x03, 0x1b
        /*003e*/ 	.short	0x00ff


	//----- nvinfo : EIATTR_MERCURY_ISA_VERSION
	.align		4
        /*0040*/ 	.byte	0x03, 0x5f
        /*0042*/ 	.short	0x0101


	//----- nvinfo : EIATTR_VRC_CTA_INIT_COUNT
	.align		4
        /*0044*/ 	.byte	0x02, 0x4a
	.zero		1
	.zero		1


	//----- nvinfo : EIATTR_EXIT_INSTR_OFFSETS
	.align		4
        /*0048*/ 	.byte	0x04, 0x1c
        /*004a*/ 	.short	(.L_41 - .L_40)


	//   ....[0]....
.L_40:
        /*004c*/ 	.word	0x00000010


	//----- nvinfo : EIATTR_CBANK_PARAM_SIZE
	.align		4
.L_41:
        /*0050*/ 	.byte	0x03, 0x19
        /*0052*/ 	.short	0x0018


	//----- nvinfo : EIATTR_PARAM_CBANK
	.align		4
        /*0054*/ 	.byte	0x04, 0x0a
        /*0056*/ 	.short	(.L_43 - .L_42)
	.align		4
.L_42:
        /*0058*/ 	.word	index@(.nv.constant0._Z3Bl2PPfS0_S_)
        /*005c*/ 	.short	0x0380
        /*005e*/ 	.short	0x0018


	//----- nvinfo : EIATTR_SW_WAR
	.align		4
.L_43:
        /*0060*/ 	.byte	0x04, 0x36
        /*0062*/ 	.short	(.L_45 - .L_44)
.L_44:
        /*0064*/ 	.word	0x00000008
.L_45:


//--------------------- .nv.info._Z3Bl1PiS_S_     --------------------------
	.section	.nv.info._Z3Bl1PiS_S_,"",@"SHT_CUDA_INFO"
	.sectionflags	@""
	.align	4


	//----- nvinfo : EIATTR_CUDA_API_VERSION
	.align		4
        /*0000*/ 	.byte	0x04, 0x37
        /*0002*/ 	.short	(.L_47 - .L_46)
.L_46:
        /*0004*/ 	.word	0x00000082


	//----- nvinfo : EIATTR_KPARAM_INFO
	.align		4
.L_47:
        /*0008*/ 	.byte	0x04, 0x17
        /*000a*/ 	.short	(.L_49 - .L_48)
.L_48:
        /*000c*/ 	.word	0x00000000
        /*0010*/ 	.short	0x0002
        /*0012*/ 	.short	0x0010
        /*0014*/ 	.byte	0x00, 0xf5, 0x21, 0x00


	//----- nvinfo : EIATTR_KPARAM_INFO
	.align		4
.L_49:
        /*0018*/ 	.byte	0x04, 0x17
        /*001a*/ 	.short	(.L_51 - .L_50)
.L_50:
        /*001c*/ 	.word	0x00000000
        /*0020*/ 	.short	0x0001
        /*0022*/ 	.short	0x0008
        /*0024*/ 	.byte	0x00, 0xf5, 0x21, 0x00


	//----- nvinfo : EIATTR_KPARAM_INFO
	.align		4
.L_51:
        /*0028*/ 	.byte	0x04, 0x17
        /*002a*/ 	.short	(.L_53 - .L_52)
.L_52:
        /*002c*/ 	.word	0x00000000
        /*0030*/ 	.short	0x0000
        /*0032*/ 	.short	0x0000
        /*0034*/ 	.byte	0x00, 0xf5, 0x21, 0x00


	//----- nvinfo : EIATTR_SPARSE_MMA_MASK
	.align		4
.L_53:
        /*0038*/ 	.byte	0x03, 0x50
        /*003a*/ 	.short	0x0000


	//----- nvinfo : EIATTR_MAXREG_COUNT
	.align		4
        /*003c*/ 	.byte	0x03, 0x1b
        /*003e*/ 	.short	0x00ff


	//----- nvinfo : EIATTR_MERCURY_ISA_VERSION
	.align		4
        /*0040*/ 	.byte	0x03, 0x5f
        /*0042*/ 	.short	0x0101


	//----- nvinfo : EIATTR_VRC_CTA_INIT_COUNT
	.align		4
        /*0044*/ 	.byte	0x02, 0x4a
	.zero		1
	.zero		1


	//----- nvinfo : EIATTR_EXIT_INSTR_OFFSETS
	.align		4
        /*0048*/ 	.byte	0x04, 0x1c
        /*004a*/ 	.short	(.L_55 - .L_54)


	//   ....[0]....
.L_54:
        /*004c*/ 	.word	0x00000070


	//----- nvinfo : EIATTR_CBANK_PARAM_SIZE
	.align		4
.L_55:
        /*0050*/ 	.byte	0x03, 0x19
        /*0052*/ 	.short	0x0018


	//----- nvinfo : EIATTR_PARAM_CBANK
	.align		4
        /*0054*/ 	.byte	0x04, 0x0a
        /*0056*/ 	.short	(.L_57 - .L_56)
	.align		4
.L_56:
        /*0058*/ 	.word	index@(.nv.constant0._Z3Bl1PiS_S_)
        /*005c*/ 	.short	0x0380
        /*005e*/ 	.short	0x0018


	//----- nvinfo : EIATTR_SW_WAR
	.align		4
.L_57:
        /*0060*/ 	.byte	0x04, 0x36
        /*0062*/ 	.short	(.L_59 - .L_58)
.L_58:
        /*0064*/ 	.word	0x00000008
.L_59:


//--------------------- .nv.callgraph             --------------------------
	.section	.nv.callgraph,"",@"SHT_CUDA_CALLGRAPH"
	.align	4
	.sectionentsize	8
	.align		4
        /*0000*/ 	.word	0x00000000
	.align		4
        /*0004*/ 	.word	0xffffffff
	.align		4
        /*0008*/ 	.word	0x00000000
	.align		4
        /*000c*/ 	.word	0xfffffffe
	.align		4
        /*0010*/ 	.word	0x00000000
	.align		4
        /*0014*/ 	.word	0xfffffffd
	.align		4
        /*0018*/ 	.word	0x00000000
	.align		4
        /*001c*/ 	.word	0xfffffffc


//--------------------- .text._Z6helpBlPPfS0_S_   --------------------------
	.section	.text._Z6helpBlPPfS0_S_,"ax",@progbits
	.align	128
        .global         _Z6helpBlPPfS0_S_
        .type           _Z6helpBlPPfS0_S_,@function
        .size           _Z6helpBlPPfS0_S_,(.L_x_3 - _Z6helpBlPPfS0_S_)
        .other          _Z6helpBlPPfS0_S_,@"STO_CUDA_ENTRY STV_DEFAULT"
_Z6helpBlPPfS0_S_:
.text._Z6helpBlPPfS0_S_:
[----:B------:R-:W-:Y:S01]  /*0000*/  LDC R1, c[0x0][0x37c] ;  /* 0x0000df00ff017b82 */ /* 0x000fe20000000800 */
[----:B------:R-:W-:Y:S05]  /*0010*/  EXIT ;  /* 0x000000000000794d */ /* 0x000fea0003800000 */
.L_x_0:
[----:B------:R-:W-:-:S00]  /*0020*/  BRA `(.L_x_0) ;  /* 0xfffffffc00fc7947 */ /* 0x000fc0000383ffff */
[----:B------:R-:W-:-:S00]  /*0030*/  NOP ;  /* 0x0000000000007918 */ /* 0x000fc00000000000 */
        /* <DEDUP_REMOVED lines=12> */
.L_x_3:


//--------------------- .text._Z3Bl2PPfS0_S_      --------------------------
	.section	.text._Z3Bl2PPfS0_S_,"ax",@progbits
	.align	128
        .global         _Z3Bl2PPfS0_S_
        .type           _Z3Bl2PPfS0_S_,@function
        .size           _Z3Bl2PPfS0_S_,(.L_x_4 - _Z3Bl2PPfS0_S_)
        .other          _Z3Bl2PPfS0_S_,@"STO_CUDA_ENTRY STV_DEFAULT"
_Z3Bl2PPfS0_S_:
.text._Z3Bl2PPfS0_S_:
[----:B------:R-:W-:Y:S01]  /*0000*/  LDC R1, c[0x0][0x37c] ;  /* 0x0000df00ff017b82 */ /* 0x000fe20000000800 */
[----:B------:R-:W-:Y:S05]  /*0010*/  EXIT ;  /* 0x000000000000794d */ /* 0x000fea0003800000 */
.L_x_1:
        /* <DEDUP_REMOVED lines=14> */
.L_x_4:


//--------------------- .text._Z3Bl1PiS_S_        --------------------------
	.section	.text._Z3Bl1PiS_S_,"ax",@progbits
	.align	128
        .global         _Z3Bl1PiS_S_
        .type           _Z3Bl1PiS_S_,@function
        .size           _Z3Bl1PiS_S_,(.L_x_5 - _Z3Bl1PiS_S_)
        .other          _Z3Bl1PiS_S_,@"STO_CUDA_ENTRY STV_DEFAULT"
_Z3Bl1PiS_S_:
.text._Z3Bl1PiS_S_:
[----:B------:R-:W-:Y:S01]  /*0000*/  LDC R1, c[0x0][0x37c] ;  /* 0x0000df00ff017b82 */ /* 0x000fe20000000800 */
[----:B------:R-:W0:Y:S07]  /*0010*/  S2R R5, SR_TID.X ;  /* 0x0000000000057919 */ /* 0x000e2e0000002100 */
[----:B------:R-:W0:Y:S01]  /*0020*/  LDC.64 R2, c[0x0][0x380] ;  /* 0x0000e000ff027b82 */ /* 0x000e220000000a00 */
[----:B------:R-:W1:Y:S01]  /*0030*/  LDCU.64 UR4, c[0x0][0x358] ;  /* 0x00006b00ff0477ac */ /* 0x000e620008000a00 */
[----:B------:R-:W-:-:S02]  /*0040*/  HFMA2 R7, -RZ, RZ, 5.9604644775390625e-08, -0.000139713287353515625 ;  /* 0x00018894ff077431 */ /* 0x000fc400000001ff */
[----:B0-----:R-:W-:-:S05]  /*0050*/  IMAD.WIDE.U32 R2, R5, 0x4, R2 ;  /* 0x0000000405027825 */ /* 0x001fca00078e0002 */
[----:B-1----:R-:W-:Y:S01]  /*0060*/  STG.E desc[UR4][R2.64], R7 ;  /* 0x0000000702007986 */ /* 0x002fe2000c101904 */
[----:B------:R-:W-:Y:S05]  /*0070*/  EXIT ;  /* 0x000000000000794d */ /* 0x000fea0003800000 */
.L_x_2:
        /* <DEDUP_REMOVED lines=16> */
.L_x_5:


//--------------------- .nv.shared.reserved.0     --------------------------
	.section	.nv.shared.reserved.0,"aw",@nobits
	.weak		__nv_reservedSMEM_offset_0_alias
	.size		__nv_reservedSMEM_offset_0_alias, 0, 64
	.other		__nv_reservedSMEM_offset_0_alias,@"STO_CUDA_RESERVED_SHARED STV_DEFAULT"
__nv_reservedSMEM_offset_0_alias:
	.zero		0
	.zero		64


//--------------------- .nv.constant0._Z6helpBlPPfS0_S_ --------------------------
	.section	.nv.constant0._Z6helpBlPPfS0_S_,"a",@progbits
	.sectionflags	@""
	.align	4
.nv.constant0._Z6helpBlPPfS0_S_:
	.zero		920


//--------------------- .nv.constant0._Z3Bl2PPfS0_S_ --------------------------
	.section	.nv.constant0._Z3Bl2PPfS0_S_,"a",@progbits
	.sectionflags	@""
	.align	4
.nv.constant0._Z3Bl2PPfS0_S_:
	.zero		920


//--------------------- .nv.constant0._Z3Bl1PiS_S_ --------------------------
	.section	.nv.constant0._Z3Bl1PiS_S_,"a",@progbits
	.sectionflags	@""
	.align	4
.nv.constant0._Z3Bl1PiS_S_:
	.zero		920


//--------------------- SYMBOLS --------------------------

	.type		.nv.reservedSmem.offset0,@object
	.size		.nv.reservedSmem.offset0,0x4
